//
// Generated by NVIDIA NVVM Compiler
//
// Compiler Build ID: CL-36424714
// Cuda compilation tools, release 13.0, V13.0.88
// Based on NVVM 20.0.0
//

.version 9.0
.target sm_100
.address_size 64

	// .globl	_Z13Kernel_ArgmaxPiPfii

.visible .entry _Z13Kernel_ArgmaxPiPfii(
	.param .u64 .ptr .align 1 _Z13Kernel_ArgmaxPiPfii_param_0,
	.param .u64 .ptr .align 1 _Z13Kernel_ArgmaxPiPfii_param_1,
	.param .u32 _Z13Kernel_ArgmaxPiPfii_param_2,
	.param .u32 _Z13Kernel_ArgmaxPiPfii_param_3
)
{
	.reg .pred 	%p<40>;
	.reg .b32 	%r<145>;
	.reg .b32 	%f<71>;
	.reg .b64 	%rd<65>;

	ld.param.u64 	%rd2, [_Z13Kernel_ArgmaxPiPfii_param_0];
	ld.param.u64 	%rd3, [_Z13Kernel_ArgmaxPiPfii_param_1];
	ld.param.u32 	%r38, [_Z13Kernel_ArgmaxPiPfii_param_2];
	ld.param.u32 	%r37, [_Z13Kernel_ArgmaxPiPfii_param_3];
	cvta.to.global.u64 	%rd1, %rd3;
	mov.u32 	%r39, %ntid.x;
	mov.u32 	%r40, %ctaid.x;
	mov.u32 	%r41, %tid.x;
	mad.lo.s32 	%r1, %r39, %r40, %r41;
	setp.ge.u32 	%p1, %r1, %r38;
	@%p1 bra 	$L__BB0_15;
	setp.lt.s32 	%p2, %r37, 1;
	@%p2 bra 	$L__BB0_14;
	mul.lo.s32 	%r2, %r37, %r1;
	and.b32  	%r3, %r37, 15;
	setp.lt.u32 	%p3, %r37, 16;
	mov.f32 	%f67, 0f00000000;
	mov.b32 	%r135, 0;
	@%p3 bra 	$L__BB0_5;
	and.b32  	%r135, %r37, 2147483632;
	mov.f32 	%f67, 0f00000000;
	mov.b32 	%r129, 7;
	mov.u32 	%r128, %r2;
$L__BB0_4:
	.pragma "nounroll";
	add.s32 	%r48, %r129, -7;
	mul.wide.u32 	%rd4, %r128, 4;
	add.s64 	%rd5, %rd1, %rd4;
	ld.global.f32 	%f12, [%rd5];
	setp.gt.f32 	%p4, %f12, %f67;
	selp.b32 	%r49, %r48, %r144, %p4;
	selp.f32 	%f13, %f12, %f67, %p4;
	add.s32 	%r50, %r128, 1;
	mul.wide.u32 	%rd6, %r50, 4;
	add.s64 	%rd7, %rd1, %rd6;
	ld.global.f32 	%f14, [%rd7];
	setp.gt.f32 	%p5, %f14, %f13;
	add.s32 	%r51, %r129, -6;
	selp.b32 	%r52, %r51, %r49, %p5;
	selp.f32 	%f15, %f14, %f13, %p5;
	add.s32 	%r53, %r128, 2;
	mul.wide.u32 	%rd8, %r53, 4;
	add.s64 	%rd9, %rd1, %rd8;
	ld.global.f32 	%f16, [%rd9];
	setp.gt.f32 	%p6, %f16, %f15;
	add.s32 	%r54, %r129, -5;
	selp.b32 	%r55, %r54, %r52, %p6;
	selp.f32 	%f17, %f16, %f15, %p6;
	add.s32 	%r56, %r128, 3;
	mul.wide.u32 	%rd10, %r56, 4;
	add.s64 	%rd11, %rd1, %rd10;
	ld.global.f32 	%f18, [%rd11];
	setp.gt.f32 	%p7, %f18, %f17;
	add.s32 	%r57, %r129, -4;
	selp.b32 	%r58, %r57, %r55, %p7;
	selp.f32 	%f19, %f18, %f17, %p7;
	add.s32 	%r59, %r128, 4;
	mul.wide.u32 	%rd12, %r59, 4;
	add.s64 	%rd13, %rd1, %rd12;
	ld.global.f32 	%f20, [%rd13];
	setp.gt.f32 	%p8, %f20, %f19;
	add.s32 	%r60, %r129, -3;
	selp.b32 	%r61, %r60, %r58, %p8;
	selp.f32 	%f21, %f20, %f19, %p8;
	add.s32 	%r62, %r128, 5;
	mul.wide.u32 	%rd14, %r62, 4;
	add.s64 	%rd15, %rd1, %rd14;
	ld.global.f32 	%f22, [%rd15];
	setp.gt.f32 	%p9, %f22, %f21;
	add.s32 	%r63, %r129, -2;
	selp.b32 	%r64, %r63, %r61, %p9;
	selp.f32 	%f23, %f22, %f21, %p9;
	add.s32 	%r65, %r128, 6;
	mul.wide.u32 	%rd16, %r65, 4;
	add.s64 	%rd17, %rd1, %rd16;
	ld.global.f32 	%f24, [%rd17];
	setp.gt.f32 	%p10, %f24, %f23;
	add.s32 	%r66, %r129, -1;
	selp.b32 	%r67, %r66, %r64, %p10;
	selp.f32 	%f25, %f24, %f23, %p10;
	add.s32 	%r68, %r128, 7;
	mul.wide.u32 	%rd18, %r68, 4;
	add.s64 	%rd19, %rd1, %rd18;
	ld.global.f32 	%f26, [%rd19];
	setp.gt.f32 	%p11, %f26, %f25;
	selp.b32 	%r69, %r129, %r67, %p11;
	selp.f32 	%f27, %f26, %f25, %p11;
	add.s32 	%r70, %r128, 8;
	mul.wide.u32 	%rd20, %r70, 4;
	add.s64 	%rd21, %rd1, %rd20;
	ld.global.f32 	%f28, [%rd21];
	setp.gt.f32 	%p12, %f28, %f27;
	add.s32 	%r71, %r129, 1;
	selp.b32 	%r72, %r71, %r69, %p12;
	selp.f32 	%f29, %f28, %f27, %p12;
	add.s32 	%r73, %r128, 9;
	mul.wide.u32 	%rd22, %r73, 4;
	add.s64 	%rd23, %rd1, %rd22;
	ld.global.f32 	%f30, [%rd23];
	setp.gt.f32 	%p13, %f30, %f29;
	add.s32 	%r74, %r129, 2;
	selp.b32 	%r75, %r74, %r72, %p13;
	selp.f32 	%f31, %f30, %f29, %p13;
	add.s32 	%r76, %r128, 10;
	mul.wide.u32 	%rd24, %r76, 4;
	add.s64 	%rd25, %rd1, %rd24;
	ld.global.f32 	%f32, [%rd25];
	setp.gt.f32 	%p14, %f32, %f31;
	add.s32 	%r77, %r129, 3;
	selp.b32 	%r78, %r77, %r75, %p14;
	selp.f32 	%f33, %f32, %f31, %p14;
	add.s32 	%r79, %r128, 11;
	mul.wide.u32 	%rd26, %r79, 4;
	add.s64 	%rd27, %rd1, %rd26;
	ld.global.f32 	%f34, [%rd27];
	setp.gt.f32 	%p15, %f34, %f33;
	add.s32 	%r80, %r129, 4;
	selp.b32 	%r81, %r80, %r78, %p15;
	selp.f32 	%f35, %f34, %f33, %p15;
	add.s32 	%r82, %r128, 12;
	mul.wide.u32 	%rd28, %r82, 4;
	add.s64 	%rd29, %rd1, %rd28;
	ld.global.f32 	%f36, [%rd29];
	setp.gt.f32 	%p16, %f36, %f35;
	add.s32 	%r83, %r129, 5;
	selp.b32 	%r84, %r83, %r81, %p16;
	selp.f32 	%f37, %f36, %f35, %p16;
	add.s32 	%r85, %r128, 13;
	mul.wide.u32 	%rd30, %r85, 4;
	add.s64 	%rd31, %rd1, %rd30;
	ld.global.f32 	%f38, [%rd31];
	setp.gt.f32 	%p17, %f38, %f37;
	add.s32 	%r86, %r129, 6;
	selp.b32 	%r87, %r86, %r84, %p17;
	selp.f32 	%f39, %f38, %f37, %p17;
	add.s32 	%r88, %r128, 14;
	mul.wide.u32 	%rd32, %r88, 4;
	add.s64 	%rd33, %rd1, %rd32;
	ld.global.f32 	%f40, [%rd33];
	setp.gt.f32 	%p18, %f40, %f39;
	add.s32 	%r89, %r129, 7;
	selp.b32 	%r90, %r89, %r87, %p18;
	selp.f32 	%f41, %f40, %f39, %p18;
	add.s32 	%r91, %r128, 15;
	mul.wide.u32 	%rd34, %r91, 4;
	add.s64 	%rd35, %rd1, %rd34;
	ld.global.f32 	%f42, [%rd35];
	setp.gt.f32 	%p19, %f42, %f41;
	add.s32 	%r92, %r129, 8;
	selp.b32 	%r144, %r92, %r90, %p19;
	selp.f32 	%f67, %f42, %f41, %p19;
	add.s32 	%r9, %r129, 16;
	add.s32 	%r128, %r128, 16;
	add.s32 	%r93, %r129, 9;
	setp.ne.s32 	%p20, %r93, %r135;
	mov.u32 	%r129, %r9;
	@%p20 bra 	$L__BB0_4;
$L__BB0_5:
	setp.eq.s32 	%p21, %r3, 0;
	@%p21 bra 	$L__BB0_14;
	and.b32  	%r14, %r37, 7;
	setp.lt.u32 	%p22, %r3, 8;
	@%p22 bra 	$L__BB0_8;
	add.s32 	%r95, %r135, %r2;
	mul.wide.u32 	%rd36, %r95, 4;
	add.s64 	%rd37, %rd1, %rd36;
	ld.global.f32 	%f43, [%rd37];
	setp.gt.f32 	%p23, %f43, %f67;
	selp.b32 	%r96, %r135, %r144, %p23;
	selp.f32 	%f44, %f43, %f67, %p23;
	add.s32 	%r97, %r135, 1;
	add.s32 	%r98, %r95, 1;
	mul.wide.u32 	%rd38, %r98, 4;
	add.s64 	%rd39, %rd1, %rd38;
	ld.global.f32 	%f45, [%rd39];
	setp.gt.f32 	%p24, %f45, %f44;
	selp.b32 	%r99, %r97, %r96, %p24;
	selp.f32 	%f46, %f45, %f44, %p24;
	add.s32 	%r100, %r135, 2;
	add.s32 	%r101, %r95, 2;
	mul.wide.u32 	%rd40, %r101, 4;
	add.s64 	%rd41, %rd1, %rd40;
	ld.global.f32 	%f47, [%rd41];
	setp.gt.f32 	%p25, %f47, %f46;
	selp.b32 	%r102, %r100, %r99, %p25;
	selp.f32 	%f48, %f47, %f46, %p25;
	add.s32 	%r103, %r135, 3;
	add.s32 	%r104, %r95, 3;
	mul.wide.u32 	%rd42, %r104, 4;
	add.s64 	%rd43, %rd1, %rd42;
	ld.global.f32 	%f49, [%rd43];
	setp.gt.f32 	%p26, %f49, %f48;
	selp.b32 	%r105, %r103, %r102, %p26;
	selp.f32 	%f50, %f49, %f48, %p26;
	add.s32 	%r106, %r135, 4;
	add.s32 	%r107, %r95, 4;
	mul.wide.u32 	%rd44, %r107, 4;
	add.s64 	%rd45, %rd1, %rd44;
	ld.global.f32 	%f51, [%rd45];
	setp.gt.f32 	%p27, %f51, %f50;
	selp.b32 	%r108, %r106, %r105, %p27;
	selp.f32 	%f52, %f51, %f50, %p27;
	add.s32 	%r109, %r135, 5;
	add.s32 	%r110, %r95, 5;
	mul.wide.u32 	%rd46, %r110, 4;
	add.s64 	%rd47, %rd1, %rd46;
	ld.global.f32 	%f53, [%rd47];
	setp.gt.f32 	%p28, %f53, %f52;
	selp.b32 	%r111, %r109, %r108, %p28;
	selp.f32 	%f54, %f53, %f52, %p28;
	add.s32 	%r112, %r135, 6;
	add.s32 	%r113, %r95, 6;
	mul.wide.u32 	%rd48, %r113, 4;
	add.s64 	%rd49, %rd1, %rd48;
	ld.global.f32 	%f55, [%rd49];
	setp.gt.f32 	%p29, %f55, %f54;
	selp.b32 	%r114, %r112, %r111, %p29;
	selp.f32 	%f56, %f55, %f54, %p29;
	add.s32 	%r115, %r135, 7;
	add.s32 	%r116, %r95, 7;
	mul.wide.u32 	%rd50, %r116, 4;
	add.s64 	%rd51, %rd1, %rd50;
	ld.global.f32 	%f57, [%rd51];
	setp.gt.f32 	%p30, %f57, %f56;
	selp.b32 	%r144, %r115, %r114, %p30;
	selp.f32 	%f67, %f57, %f56, %p30;
	add.s32 	%r135, %r135, 8;
$L__BB0_8:
	setp.eq.s32 	%p31, %r14, 0;
	@%p31 bra 	$L__BB0_14;
	and.b32  	%r20, %r37, 3;
	setp.lt.u32 	%p32, %r14, 4;
	@%p32 bra 	$L__BB0_11;
	add.s32 	%r118, %r135, %r2;
	mul.wide.u32 	%rd52, %r118, 4;
	add.s64 	%rd53, %rd1, %rd52;
	ld.global.f32 	%f58, [%rd53];
	setp.gt.f32 	%p33, %f58, %f67;
	selp.b32 	%r119, %r135, %r144, %p33;
	selp.f32 	%f59, %f58, %f67, %p33;
	add.s32 	%r120, %r135, 1;
	add.s32 	%r121, %r118, 1;
	mul.wide.u32 	%rd54, %r121, 4;
	add.s64 	%rd55, %rd1, %rd54;
	ld.global.f32 	%f60, [%rd55];
	setp.gt.f32 	%p34, %f60, %f59;
	selp.b32 	%r122, %r120, %r119, %p34;
	selp.f32 	%f61, %f60, %f59, %p34;
	add.s32 	%r123, %r135, 2;
	add.s32 	%r124, %r118, 2;
	mul.wide.u32 	%rd56, %r124, 4;
	add.s64 	%rd57, %rd1, %rd56;
	ld.global.f32 	%f62, [%rd57];
	setp.gt.f32 	%p35, %f62, %f61;
	selp.b32 	%r125, %r123, %r122, %p35;
	selp.f32 	%f63, %f62, %f61, %p35;
	add.s32 	%r126, %r135, 3;
	add.s32 	%r127, %r118, 3;
	mul.wide.u32 	%rd58, %r127, 4;
	add.s64 	%rd59, %rd1, %rd58;
	ld.global.f32 	%f64, [%rd59];
	setp.gt.f32 	%p36, %f64, %f63;
	selp.b32 	%r144, %r126, %r125, %p36;
	selp.f32 	%f67, %f64, %f63, %p36;
	add.s32 	%r135, %r135, 4;
$L__BB0_11:
	setp.eq.s32 	%p37, %r20, 0;
	@%p37 bra 	$L__BB0_14;
	add.s32 	%r141, %r135, %r2;
	neg.s32 	%r140, %r20;
$L__BB0_13:
	.pragma "nounroll";
	mul.wide.u32 	%rd60, %r141, 4;
	add.s64 	%rd61, %rd1, %rd60;
	ld.global.f32 	%f65, [%rd61];
	setp.gt.f32 	%p38, %f65, %f67;
	selp.b32 	%r144, %r135, %r144, %p38;
	selp.f32 	%f67, %f65, %f67, %p38;
	add.s32 	%r135, %r135, 1;
	add.s32 	%r141, %r141, 1;
	add.s32 	%r140, %r140, 1;
	setp.ne.s32 	%p39, %r140, 0;
	@%p39 bra 	$L__BB0_13;
$L__BB0_14:
	cvta.to.global.u64 	%rd62, %rd2;
	mul.wide.u32 	%rd63, %r1, 4;
	add.s64 	%rd64, %rd62, %rd63;
	st.global.u32 	[%rd64], %r144;
$L__BB0_15:
	ret;

}


// ===== COMPILED SASS (sm_100) =====

	.target	sm_100

	.elftype	@"ET_EXEC"


//--------------------- .note.nv.tkinfo           --------------------------
	.section	.note.nv.tkinfo,"",@"SHT_NOTE"
	.sectionflags	@"SHF_NOTE_NV_TKINFO"
	.tkinfo
        /*0018*/ 	.word	0x00000002
        /*0030*/ 	.string	""
        /*0030*/ 	.string	"ptxas"
        /*0030*/ 	.string	"Cuda compilation tools, release 13.0, V13.0.88"
        /*0030*/ 	.string	"Build cuda_13.0.r13.0/compiler.36424714_0"
        /*0030*/ 	.string	"-arch sm_100 -m 64 "



//--------------------- .note.nv.cuinfo           --------------------------
	.section	.note.nv.cuinfo,"",@"SHT_NOTE"
	.sectionflags	@"SHF_NOTE_NV_CUINFO"
        /*0018*/ 	.short	0x0002
        /*001a*/ 	.short	0x0064
        /*001c*/ 	.short	0x0082
	.zero		2


//--------------------- .nv.info                  --------------------------
	.section	.nv.info,"",@"SHT_CUDA_INFO"
	.align	4


	//----- nvinfo : EIATTR_REGCOUNT
	.align		4
        /*0000*/ 	.byte	0x04, 0x2f
        /*0002*/ 	.short	(.L_1 - .L_0)
	.align		4
.L_0:
        /*0004*/ 	.word	index@(_Z13Kernel_ArgmaxPiPfii)
        /*0008*/ 	.word	0x00000020


	//----- nvinfo : EIATTR_FRAME_SIZE
	.align		4
.L_1:
        /*000c*/ 	.byte	0x04, 0x11
        /*000e*/ 	.short	(.L_3 - .L_2)
	.align		4
.L_2:
        /*0010*/ 	.word	index@(_Z13Kernel_ArgmaxPiPfii)
        /*0014*/ 	.word	0x00000000


	//----- nvinfo : EIATTR_MIN_STACK_SIZE
	.align		4
.L_3:
        /*0018*/ 	.byte	0x04, 0x12
        /*001a*/ 	.short	(.L_5 - .L_4)
	.align		4
.L_4:
        /*001c*/ 	.word	index@(_Z13Kernel_ArgmaxPiPfii)
        /*0020*/ 	.word	0x00000000
.L_5:


//--------------------- .nv.compat                --------------------------
	.section	.nv.compat,"",@"SHT_CUDA_COMPAT_INFO"
	.align	4
        /*0000*/ 	.byte	0x02, 0x09, 0x00, 0x00, 0x02, 0x02, 0x01, 0x00, 0x02, 0x05, 0x05, 0x00, 0x03, 0x07, 0x01, 0x01
        /*0010*/ 	.byte	0x02, 0x03, 0x00, 0x00, 0x02, 0x06, 0x01, 0x00, 0x04, 0x0b, 0x08, 0x00, 0x09, 0x00, 0x00, 0x00
        /*0020*/ 	.byte	0x00, 0x00, 0x00, 0x00


//--------------------- .nv.info._Z13Kernel_ArgmaxPiPfii --------------------------
	.section	.nv.info._Z13Kernel_ArgmaxPiPfii,"",@"SHT_CUDA_INFO"
	.sectionflags	@""
	.align	4


	//----- nvinfo : EIATTR_CUDA_API_VERSION
	.align		4
        /*0000*/ 	.byte	0x04, 0x37
        /*0002*/ 	.short	(.L_7 - .L_6)
.L_6:
        /*0004*/ 	.word	0x00000082


	//----- nvinfo : EIATTR_KPARAM_INFO
	.align		4
.L_7:
        /*0008*/ 	.byte	0x04, 0x17
        /*000a*/ 	.short	(.L_9 - .L_8)
.L_8:
        /*000c*/ 	.word	0x00000000
        /*0010*/ 	.short	0x0003
        /*0012*/ 	.short	0x0014
        /*0014*/ 	.byte	0x00, 0xf0, 0x11, 0x00


	//----- nvinfo : EIATTR_KPARAM_INFO
	.align		4
.L_9:
        /*0018*/ 	.byte	0x04, 0x17
        /*001a*/ 	.short	(.L_11 - .L_10)
.L_10:
        /*001c*/ 	.word	0x00000000
        /*0020*/ 	.short	0x0002
        /*0022*/ 	.short	0x0010
        /*0024*/ 	.byte	0x00, 0xf0, 0x11, 0x00


	//----- nvinfo : EIATTR_KPARAM_INFO
	.align		4
.L_11:
        /*0028*/ 	.byte	0x04, 0x17
        /*002a*/ 	.short	(.L_13 - .L_12)
.L_12:
        /*002c*/ 	.word	0x00000000
        /*0030*/ 	.short	0x0001
        /*0032*/ 	.short	0x0008
        /*0034*/ 	.byte	0x00, 0xf5, 0x21, 0x00


	//----- nvinfo : EIATTR_KPARAM_INFO
	.align		4
.L_13:
        /*0038*/ 	.byte	0x04, 0x17
        /*003a*/ 	.short	(.L_15 - .L_14)
.L_14:
        /*003c*/ 	.word	0x00000000
        /*0040*/ 	.short	0x0000
        /*0042*/ 	.short	0x0000
        /*0044*/ 	.byte	0x00, 0xf5, 0x21, 0x00


	//----- nvinfo : EIATTR_SPARSE_MMA_MASK
	.align		4
.L_15:
        /*0048*/ 	.byte	0x03, 0x50
        /*004a*/ 	.short	0x0000


	//----- nvinfo : EIATTR_MAXREG_COUNT
	.align		4
        /*004c*/ 	.byte	0x03, 0x1b
        /*004e*/ 	.short	0x00ff


	//----- nvinfo : EIATTR_MERCURY_ISA_VERSION
	.align		4
        /*0050*/ 	.byte	0x03, 0x5f
        /*0052*/ 	.short	0x0101


	//----- nvinfo : EIATTR_VRC_CTA_INIT_COUNT
	.align		4
        /*0054*/ 	.byte	0x02, 0x4a
	.zero		1
	.zero		1


	//----- nvinfo : EIATTR_EXIT_INSTR_OFFSETS
	.align		4
        /*0058*/ 	.byte	0x04, 0x1c
        /*005a*/ 	.short	(.L_17 - .L_16)


	//   ....[0]....
.L_16:
        /*005c*/ 	.word	0x00000070


	//   ....[1]....
        /*0060*/ 	.word	0x00000e40


	//----- nvinfo : EIATTR_CBANK_PARAM_SIZE
	.align		4
.L_17:
        /*0064*/ 	.byte	0x03, 0x19
        /*0066*/ 	.short	0x0018


	//----- nvinfo : EIATTR_PARAM_CBANK
	.align		4
        /*0068*/ 	.byte	0x04, 0x0a
        /*006a*/ 	.short	(.L_19 - .L_18)
	.align		4
.L_18:
        /*006c*/ 	.word	index@(.nv.constant0._Z13Kernel_ArgmaxPiPfii)
        /*0070*/ 	.short	0x0380
        /*0072*/ 	.short	0x0018


	//----- nvinfo : EIATTR_SW_WAR
	.align		4
.L_19:
        /*0074*/ 	.byte	0x04, 0x36
        /*0076*/ 	.short	(.L_21 - .L_20)
.L_20:
        /*0078*/ 	.word	0x00000008
.L_21:


//--------------------- .nv.callgraph             --------------------------
	.section	.nv.callgraph,"",@"SHT_CUDA_CALLGRAPH"
	.align	4
	.sectionentsize	8
	.align		4
        /*0000*/ 	.word	0x00000000
	.align		4
        /*0004*/ 	.word	0xffffffff
	.align		4
        /*0008*/ 	.word	0x00000000
	.align		4
        /*000c*/ 	.word	0xfffffffe
	.align		4
        /*0010*/ 	.word	0x00000000
	.align		4
        /*0014*/ 	.word	0xfffffffd
	.align		4
        /*0018*/ 	.word	0x00000000
	.align		4
        /*001c*/ 	.word	0xfffffffc


//--------------------- .text._Z13Kernel_ArgmaxPiPfii --------------------------
	.section	.text._Z13Kernel_ArgmaxPiPfii,"ax",@progbits
	.align	128
        .global         _Z13Kernel_ArgmaxPiPfii
        .type           _Z13Kernel_ArgmaxPiPfii,@function
        .size           _Z13Kernel_ArgmaxPiPfii,(.L_x_7 - _Z13Kernel_ArgmaxPiPfii)
        .other          _Z13Kernel_ArgmaxPiPfii,@"STO_CUDA_ENTRY STV_DEFAULT"
_Z13Kernel_ArgmaxPiPfii:
.text._Z13Kernel_ArgmaxPiPfii:
[----:B------:R-:W-:Y:S01]  /*0000*/  LDC R1, c[0x0][0x37c] ;  /* 0x0000df00ff017b82 */ /* 0x000fe20000000800 */
[----:B------:R-:W0:Y:S01]  /*0010*/  S2R R0, SR_CTAID.X ;  /* 0x0000000000007919 */ /* 0x000e220000002500 */
[----:B------:R-:W0:Y:S01]  /*0020*/  LDCU UR4, c[0x0][0x360] ;  /* 0x00006c00ff0477ac */ /* 0x000e220008000800 */
[----:B------:R-:W0:Y:S01]  /*0030*/  S2R R3, SR_TID.X ;  /* 0x0000000000037919 */ /* 0x000e220000002100 */
[----:B------:R-:W1:Y:S01]  /*0040*/  LDCU UR5, c[0x0][0x390] ;  /* 0x00007200ff0577ac */ /* 0x000e620008000800 */
[----:B0-----:R-:W-:-:S05]  /*0050*/  IMAD R0, R0, UR4, R3 ;  /* 0x0000000400007c24 */ /* 0x001fca000f8e0203 */
[----:B-1----:R-:W-:-:S13]  /*0060*/  ISETP.GE.U32.AND P0, PT, R0, UR5, PT ;  /* 0x0000000500007c0c */ /* 0x002fda000bf06070 */
[----:B------:R-:W-:Y:S05]  /*0070*/  @P0 EXIT ;  /* 0x000000000000094d */ /* 0x000fea0003800000 */
[----:B------:R-:W0:Y:S01]  /*0080*/  LDCU UR4, c[0x0][0x394] ;  /* 0x00007280ff0477ac */ /* 0x000e220008000800 */
[----:B------:R-:W1:Y:S01]  /*0090*/  LDCU.64 UR8, c[0x0][0x358] ;  /* 0x00006b00ff0877ac */ /* 0x000e620008000a00 */
[----:B0-----:R-:W-:-:S09]  /*00a0*/  UISETP.GE.AND UP0, UPT, UR4, 0x1, UPT ;  /* 0x000000010400788c */ /* 0x001fd2000bf06270 */
[----:B-1----:R-:W-:Y:S05]  /*00b0*/  BRA.U !UP0, `(.L_x_0) ;  /* 0x0000000d08547547 */ /* 0x002fea000b800000 */
[----:B------:R-:W-:Y:S02]  /*00c0*/  UISETP.GE.U32.AND UP0, UPT, UR4, 0x10, UPT ;  /* 0x000000100400788c */ /* 0x000fe4000bf06070 */
[----:B------:R-:W-:Y:S01]  /*00d0*/  IMAD R2, R0, UR4, RZ ;  /* 0x0000000400027c24 */ /* 0x000fe2000f8e02ff */
[----:B------:R-:W-:Y:S01]  /*00e0*/  ULOP3.LUT UR5, UR4, 0xf, URZ, 0xc0, !UPT ;  /* 0x0000000f04057892 */ /* 0x000fe2000f8ec0ff */
[----:B------:R-:W-:Y:S02]  /*00f0*/  IMAD.MOV.U32 R7, RZ, RZ, RZ ;  /* 0x000000ffff077224 */ /* 0x000fe400078e00ff */
[----:B------:R-:W-:Y:S01]  /*0100*/  IMAD.MOV.U32 R5, RZ, RZ, RZ ;  /* 0x000000ffff057224 */ /* 0x000fe200078e00ff */
[----:B------:R-:W-:Y:S02]  /*0110*/  UISETP.NE.AND UP1, UPT, UR5, URZ, UPT ;  /* 0x000000ff0500728c */ /* 0x000fe4000bf25270 */
[----:B------:R-:W-:Y:S09]  /*0120*/  BRA.U !UP0, `(.L_x_1) ;  /* 0x0000000508a87547 */ /* 0x000ff2000b800000 */
[----:B------:R-:W0:Y:S01]  /*0130*/  LDC.64 R14, c[0x0][0x388] ;  /* 0x0000e200ff0e7b82 */ /* 0x000e220000000a00 */
[----:B------:R-:W-:Y:S01]  /*0140*/  ULOP3.LUT UR6, UR4, 0x7ffffff0, URZ, 0xc0, !UPT ;  /* 0x7ffffff004067892 */ /* 0x000fe2000f8ec0ff */
[----:B------:R-:W-:Y:S02]  /*0150*/  HFMA2 R4, -RZ, RZ, 0, 4.17232513427734375e-07 ;  /* 0x00000007ff047431 */ /* 0x000fe400000001ff */
[----:B------:R-:W-:Y:S02]  /*0160*/  IMAD.MOV.U32 R7, RZ, RZ, RZ ;  /* 0x000000ffff077224 */ /* 0x000fe400078e00ff */
[----:B------:R-:W-:Y:S02]  /*0170*/  IMAD.MOV.U32 R3, RZ, RZ, R2 ;  /* 0x000000ffff037224 */ /* 0x000fe400078e0002 */
[----:B------:R-:W-:-:S07]  /*0180*/  IMAD.U32 R5, RZ, RZ, UR6 ;  /* 0x00000006ff057e24 */ /* 0x000fce000f8e00ff */
.L_x_2:
[----:B0-----:R-:W-:-:S04]  /*0190*/  IMAD.WIDE.U32 R12, R3, 0x4, R14 ;  /* 0x00000004030c7825 */ /* 0x001fc800078e000e */
[C---:B------:R-:W-:Y:S01]  /*01a0*/  VIADD R17, R3.reuse, 0x1 ;  /* 0x0000000103117836 */ /* 0x040fe20000000000 */
[----:B------:R-:W2:Y:S01]  /*01b0*/  LDG.E R8, desc[UR8][R12.64] ;  /* 0x000000080c087981 */ /* 0x000ea2000c1e1900 */
[----:B------:R-:W-:Y:S02]  /*01c0*/  IADD3 R11, PT, PT, R3, 0x2, RZ ;  /* 0x00000002030b7810 */ /* 0x000fe40007ffe0ff */
[----:B------:R-:W-:-:S05]  /*01d0*/  IMAD.WIDE.U32 R16, R17, 0x4, R14 ;  /* 0x0000000411107825 */ /* 0x000fca00078e000e */
[----:B------:R0:W3:Y:S01]  /*01e0*/  LDG.E R9, desc[UR8][R16.64] ;  /* 0x0000000810097981 */ /* 0x0000e2000c1e1900 */
[----:B------:R-:W-:-:S04]  /*01f0*/  IMAD.WIDE.U32 R10, R11, 0x4, R14 ;  /* 0x000000040b0a7825 */ /* 0x000fc800078e000e */
[C---:B------:R-:W-:Y:S02]  /*0200*/  VIADD R29, R3.reuse, 0x3 ;  /* 0x00000003031d7836 */ /* 0x040fe40000000000 */
[----:B------:R1:W4:Y:S01]  /*0210*/  LDG.E R10, desc[UR8][R10.64] ;  /* 0x000000080a0a7981 */ /* 0x000322000c1e1900 */
[----:B------:R-:W-:Y:S02]  /*0220*/  VIADD R21, R3, 0x4 ;  /* 0x0000000403157836 */ /* 0x000fe40000000000 */
[----:B------:R-:W-:-:S06]  /*0230*/  IMAD.WIDE.U32 R28, R29, 0x4, R14 ;  /* 0x000000041d1c7825 */ /* 0x000fcc00078e000e */
[----:B------:R-:W5:Y:S01]  /*0240*/  LDG.E R28, desc[UR8][R28.64] ;  /* 0x000000081c1c7981 */ /* 0x000f62000c1e1900 */
[----:B------:R-:W-:-:S04]  /*0250*/  IMAD.WIDE.U32 R20, R21, 0x4, R14 ;  /* 0x0000000415147825 */ /* 0x000fc800078e000e */
[C---:B------:R-:W-:Y:S01]  /*0260*/  VIADD R23, R3.reuse, 0x5 ;  /* 0x0000000503177836 */ /* 0x040fe20000000000 */
[----:B------:R-:W5:Y:S01]  /*0270*/  LDG.E R27, desc[UR8][R20.64] ;  /* 0x00000008141b7981 */ /* 0x000f62000c1e1900 */
[----:B0-----:R-:W-:Y:S02]  /*0280*/  IADD3 R17, PT, PT, R3, 0x6, RZ ;  /* 0x0000000603117810 */ /* 0x001fe40007ffe0ff */
[----:B------:R-:W-:-:S05]  /*0290*/  IMAD.WIDE.U32 R22, R23, 0x4, R14 ;  /* 0x0000000417167825 */ /* 0x000fca00078e000e */
[----:B------:R-:W5:Y:S01]  /*02a0*/  LDG.E R26, desc[UR8][R22.64] ;  /* 0x00000008161a7981 */ /* 0x000f62000c1e1900 */
[----:B------:R-:W-:-:S04]  /*02b0*/  IMAD.WIDE.U32 R16, R17, 0x4, R14 ;  /* 0x0000000411107825 */ /* 0x000fc800078e000e */
[C---:B-1----:R-:W-:Y:S01]  /*02c0*/  VIADD R11, R3.reuse, 0x7 ;  /* 0x00000007030b7836 */ /* 0x042fe20000000000 */
[----:B------:R0:W5:Y:S01]  /*02d0*/  LDG.E R25, desc[UR8][R16.64] ;  /* 0x0000000810197981 */ /* 0x000162000c1e1900 */
[----:B------:R-:W-:Y:S02]  /*02e0*/  VIADD R19, R3, 0x8 ;  /* 0x0000000803137836 */ /* 0x000fe40000000000 */
[----:B0-----:R-:W-:-:S05]  /*02f0*/  IMAD.WIDE.U32 R16, R11, 0x4, R14 ;  /* 0x000000040b107825 */ /* 0x001fca00078e000e */
[----:B------:R-:W5:Y:S01]  /*0300*/  LDG.E R24, desc[UR8][R16.64] ;  /* 0x0000000810187981 */ /* 0x000f62000c1e1900 */
[----:B------:R-:W-:-:S04]  /*0310*/  IMAD.WIDE.U32 R18, R19, 0x4, R14 ;  /* 0x0000000413127825 */ /* 0x000fc800078e000e */
[C---:B------:R-:W-:Y:S01]  /*0320*/  VIADD R21, R3.reuse, 0x9 ;  /* 0x0000000903157836 */ /* 0x040fe20000000000 */
[----:B------:R0:W5:Y:S01]  /*0330*/  LDG.E R13, desc[UR8][R18.64] ;  /* 0x00000008120d7981 */ /* 0x000162000c1e1900 */
[----:B------:R-:W-:Y:S02]  /*0340*/  IADD3 R23, PT, PT, R3, 0xa, RZ ;  /* 0x0000000a03177810 */ /* 0x000fe40007ffe0ff */
[----:B------:R-:W-:-:S05]  /*0350*/  IMAD.WIDE.U32 R20, R21, 0x4, R14 ;  /* 0x0000000415147825 */ /* 0x000fca00078e000e */
[----:B------:R-:W5:Y:S01]  /*0360*/  LDG.E R12, desc[UR8][R20.64] ;  /* 0x00000008140c7981 */ /* 0x000f62000c1e1900 */
[----:B------:R-:W-:-:S04]  /*0370*/  IMAD.WIDE.U32 R22, R23, 0x4, R14 ;  /* 0x0000000417167825 */ /* 0x000fc800078e000e */
[C---:B------:R-:W-:Y:S01]  /*0380*/  VIADD R29, R3.reuse, 0xb ;  /* 0x0000000b031d7836 */ /* 0x040fe20000000000 */
[----:B------:R-:W5:Y:S01]  /*0390*/  LDG.E R11, desc[UR8][R22.64] ;  /* 0x00000008160b7981 */ /* 0x000f62000c1e1900 */
[----:B0-----:R-:W-:Y:S02]  /*03a0*/  VIADD R19, R3, 0xc ;  /* 0x0000000c03137836 */ /* 0x001fe40000000000 */
[----:B------:R-:W-:-:S05]  /*03b0*/  IMAD.WIDE.U32 R16, R29, 0x4, R14 ;  /* 0x000000041d107825 */ /* 0x000fca00078e000e */
[----:B------:R0:W5:Y:S02]  /*03c0*/  LDG.E R29, desc[UR8][R16.64] ;  /* 0x00000008101d7981 */ /* 0x000164000c1e1900 */
[----:B0-----:R-:W-:-:S04]  /*03d0*/  IMAD.WIDE.U32 R16, R19, 0x4, R14 ;  /* 0x0000000413107825 */ /* 0x001fc800078e000e */
[C---:B------:R-:W-:Y:S02]  /*03e0*/  VIADD R19, R3.reuse, 0xd ;  /* 0x0000000d03137836 */ /* 0x040fe40000000000 */
[----:B------:R-:W5:Y:S01]  /*03f0*/  LDG.E R16, desc[UR8][R16.64] ;  /* 0x0000000810107981 */ /* 0x000f62000c1e1900 */
[----:B------:R-:W-:Y:S01]  /*0400*/  IADD3 R21, PT, PT, R3, 0xe, RZ ;  /* 0x0000000e03157810 */ /* 0x000fe20007ffe0ff */
[----:B------:R-:W-:-:S04]  /*0410*/  IMAD.WIDE.U32 R18, R19, 0x4, R14 ;  /* 0x0000000413127825 */ /* 0x000fc800078e000e */
[--C-:B------:R-:W-:Y:S02]  /*0420*/  IMAD.WIDE.U32 R20, R21, 0x4, R14.reuse ;  /* 0x0000000415147825 */ /* 0x100fe400078e000e */
[----:B------:R-:W5:Y:S02]  /*0430*/  LDG.E R18, desc[UR8][R18.64] ;  /* 0x0000000812127981 */ /* 0x000f64000c1e1900 */
[----:B------:R-:W-:Y:S02]  /*0440*/  VIADD R23, R3, 0xf ;  /* 0x0000000f03177836 */ /* 0x000fe40000000000 */
[----:B------:R-:W5:Y:S02]  /*0450*/  LDG.E R20, desc[UR8][R20.64] ;  /* 0x0000000814147981 */ /* 0x000f64000c1e1900 */
[----:B------:R-:W-:-:S06]  /*0460*/  IMAD.WIDE.U32 R22, R23, 0x4, R14 ;  /* 0x0000000417167825 */ /* 0x000fcc00078e000e */
[----:B------:R-:W5:Y:S01]  /*0470*/  LDG.E R22, desc[UR8][R22.64] ;  /* 0x0000000816167981 */ /* 0x000f62000c1e1900 */
[----:B------:R-:W-:Y:S01]  /*0480*/  VIADD R3, R3, 0x10 ;  /* 0x0000001003037836 */ /* 0x000fe20000000000 */
[----:B--2---:R-:W-:-:S04]  /*0490*/  FSETP.GT.AND P3, PT, R8, R7, PT ;  /* 0x000000070800720b */ /* 0x004fc80003f64000 */
[----:B------:R-:W-:-:S04]  /*04a0*/  FSEL R8, R8, R7, P3 ;  /* 0x0000000708087208 */ /* 0x000fc80001800000 */
[----:B---3--:R-:W-:-:S04]  /*04b0*/  FSETP.GT.AND P4, PT, R9, R8, PT ;  /* 0x000000080900720b */ /* 0x008fc80003f84000 */
[----:B------:R-:W-:Y:S01]  /*04c0*/  FSEL R9, R9, R8, P4 ;  /* 0x0000000809097208 */ /* 0x000fe20002000000 */
[C---:B------:R-:W-:Y:S02]  /*04d0*/  @P3 VIADD R6, R4.reuse, 0xfffffff9 ;  /* 0xfffffff904063836 */ /* 0x040fe40000000000 */
[----:B------:R-:W-:Y:S01]  /*04e0*/  VIADD R8, R4, 0x9 ;  /* 0x0000000904087836 */ /* 0x000fe20000000000 */
[----:B----4-:R-:W-:-:S04]  /*04f0*/  FSETP.GT.AND P5, PT, R10, R9, PT ;  /* 0x000000090a00720b */ /* 0x010fc80003fa4000 */
[----:B------:R-:W-:Y:S01]  /*0500*/  FSEL R9, R10, R9, P5 ;  /* 0x000000090a097208 */ /* 0x000fe20002800000 */
[----:B------:R-:W-:-:S03]  /*0510*/  @P4 VIADD R6, R4, 0xfffffffa ;  /* 0xfffffffa04064836 */ /* 0x000fc60000000000 */
[----:B-----5:R-:W-:-:S04]  /*0520*/  FSETP.GT.AND P6, PT, R28, R9, PT ;  /* 0x000000091c00720b */ /* 0x020fc80003fc4000 */
[----:B------:R-:W-:Y:S02]  /*0530*/  FSEL R28, R28, R9, P6 ;  /* 0x000000091c1c7208 */ /* 0x000fe40003000000 */
[----:B------:R-:W-:Y:S02]  /*0540*/  @P5 IADD3 R6, PT, PT, R4, -0x5, RZ ;  /* 0xfffffffb04065810 */ /* 0x000fe40007ffe0ff */
[----:B------:R-:W-:-:S04]  /*0550*/  FSETP.GT.AND P0, PT, R27, R28, PT ;  /* 0x0000001c1b00720b */ /* 0x000fc80003f04000 */
[----:B------:R-:W-:Y:S01]  /*0560*/  FSEL R27, R27, R28, P0 ;  /* 0x0000001c1b1b7208 */ /* 0x000fe20000000000 */
[----:B------:R-:W-:-:S03]  /*0570*/  @P6 VIADD R6, R4, 0xfffffffc ;  /* 0xfffffffc04066836 */ /* 0x000fc60000000000 */
[----:B------:R-:W-:-:S04]  /*0580*/  FSETP.GT.AND P1, PT, R26, R27, PT ;  /* 0x0000001b1a00720b */ /* 0x000fc80003f24000 */
[----:B------:R-:W-:Y:S01]  /*0590*/  FSEL R26, R26, R27, P1 ;  /* 0x0000001b1a1a7208 */ /* 0x000fe20000800000 */
[----:B------:R-:W-:-:S03]  /*05a0*/  @P0 VIADD R6, R4, 0xfffffffd ;  /* 0xfffffffd04060836 */ /* 0x000fc60000000000 */
[----:B------:R-:W-:-:S04]  /*05b0*/  FSETP.GT.AND P2, PT, R25, R26, PT ;  /* 0x0000001a1900720b */ /* 0x000fc80003f44000 */
[----:B------:R-:W-:Y:S01]  /*05c0*/  FSEL R25, R25, R26, P2 ;  /* 0x0000001a19197208 */ /* 0x000fe20001000000 */
[----:B------:R-:W-:-:S03]  /*05d0*/  @P1 VIADD R6, R4, 0xfffffffe ;  /* 0xfffffffe04061836 */ /* 0x000fc60000000000 */
[----:B------:R-:W-:-:S05]  /*05e0*/  FSETP.GT.AND P3, PT, R24, R25, PT ;  /* 0x000000191800720b */ /* 0x000fca0003f64000 */
[----:B------:R-:W-:Y:S02]  /*05f0*/  @P2 IADD3 R6, PT, PT, R4, -0x1, RZ ;  /* 0xffffffff04062810 */ /* 0x000fe40007ffe0ff */
[----:B------:R-:W-:Y:S02]  /*0600*/  FSEL R24, R24, R25, P3 ;  /* 0x0000001918187208 */ /* 0x000fe40001800000 */
[----:B------:R-:W-:Y:S02]  /*0610*/  SEL R6, R4, R6, P3 ;  /* 0x0000000604067207 */ /* 0x000fe40001800000 */
[----:B------:R-:W-:-:S04]  /*0620*/  FSETP.GT.AND P4, PT, R13, R24, PT ;  /* 0x000000180d00720b */ /* 0x000fc80003f84000 */
[----:B------:R-:W-:-:S04]  /*0630*/  FSEL R13, R13, R24, P4 ;  /* 0x000000180d0d7208 */ /* 0x000fc80002000000 */
        /* <DEDUP_REMOVED lines=10> */
[----:B------:R-:W-:Y:S02]  /*06e0*/  @P0 IADD3 R6, PT, PT, R4, 0x4, RZ ;  /* 0x0000000404060810 */ /* 0x000fe40007ffe0ff */
[----:B------:R-:W-:-:S04]  /*06f0*/  FSEL R29, R16, R29, P1 ;  /* 0x0000001d101d7208 */ /* 0x000fc80000800000 */
[----:B------:R-:W-:-:S04]  /*0700*/  FSETP.GT.AND P2, PT, R18, R29, PT ;  /* 0x0000001d1200720b */ /* 0x000fc80003f44000 */
[----:B------:R-:W-:Y:S01]  /*0710*/  FSEL R29, R18, R29, P2 ;  /* 0x0000001d121d7208 */ /* 0x000fe20001000000 */
[----:B------:R-:W-:Y:S01]  /*0720*/  @P1 VIADD R6, R4, 0x5 ;  /* 0x0000000504061836 */ /* 0x000fe20000000000 */
[----:B------:R-:W-:Y:S02]  /*0730*/  ISETP.NE.AND P1, PT, R8, R5, PT ;  /* 0x000000050800720c */ /* 0x000fe40003f25270 */
[----:B------:R-:W-:-:S04]  /*0740*/  FSETP.GT.AND P3, PT, R20, R29, PT ;  /* 0x0000001d1400720b */ /* 0x000fc80003f64000 */
[----:B------:R-:W-:Y:S01]  /*0750*/  FSEL R7, R20, R29, P3 ;  /* 0x0000001d14077208 */ /* 0x000fe20001800000 */
[----:B------:R-:W-:-:S03]  /*0760*/  @P2 VIADD R6, R4, 0x6 ;  /* 0x0000000604062836 */ /* 0x000fc60000000000 */
[----:B------:R-:W-:-:S04]  /*0770*/  FSETP.GT.AND P0, PT, R22, R7, PT ;  /* 0x000000071600720b */ /* 0x000fc80003f04000 */
[----:B------:R-:W-:Y:S02]  /*0780*/  FSEL R7, R22, R7, P0 ;  /* 0x0000000716077208 */ /* 0x000fe40000000000 */
[----:B------:R-:W-:-:S07]  /*0790*/  @P3 IADD3 R6, PT, PT, R4, 0x7, RZ ;  /* 0x0000000704063810 */ /* 0x000fce0007ffe0ff */
[C---:B------:R-:W-:Y:S02]  /*07a0*/  @P0 VIADD R6, R4.reuse, 0x8 ;  /* 0x0000000804060836 */ /* 0x040fe40000000000 */
[----:B------:R-:W-:Y:S01]  /*07b0*/  VIADD R4, R4, 0x10 ;  /* 0x0000001004047836 */ /* 0x000fe20000000000 */
[----:B------:R-:W-:Y:S06]  /*07c0*/  @P1 BRA `(.L_x_2) ;  /* 0xfffffff800701947 */ /* 0x000fec000383ffff */
.L_x_1:
[----:B------:R-:W-:Y:S05]  /*07d0*/  BRA.U !UP1, `(.L_x_0) ;  /* 0x00000005098c7547 */ /* 0x000fea000b800000 */
[----:B------:R-:W-:Y:S02]  /*07e0*/  UISETP.GE.U32.AND UP0, UPT, UR5, 0x8, UPT ;  /* 0x000000080500788c */ /* 0x000fe4000bf06070 */
[----:B------:R-:W-:-:S04]  /*07f0*/  ULOP3.LUT UR6, UR4, 0x7, URZ, 0xc0, !UPT ;  /* 0x0000000704067892 */ /* 0x000fc8000f8ec0ff */
[----:B------:R-:W-:-:S03]  /*0800*/  UISETP.NE.AND UP1, UPT, UR6, URZ, UPT ;  /* 0x000000ff0600728c */ /* 0x000fc6000bf25270 */
[----:B------:R-:W-:Y:S08]  /*0810*/  BRA.U !UP0, `(.L_x_3) ;  /* 0x0000000108c87547 */ /* 0x000ff0000b800000 */
[----:B------:R-:W0:Y:S01]  /*0820*/  LDC.64 R8, c[0x0][0x388] ;  /* 0x0000e200ff087b82 */ /* 0x000e220000000a00 */
[----:B------:R-:W-:-:S05]  /*0830*/  IADD3 R3, PT, PT, R2, R5, RZ ;  /* 0x0000000502037210 */ /* 0x000fca0007ffe0ff */
[C---:B------:R-:W-:Y:S02]  /*0840*/  VIADD R17, R3.reuse, 0x1 ;  /* 0x0000000103117836 */ /* 0x040fe40000000000 */
[C---:B------:R-:W-:Y:S02]  /*0850*/  VIADD R19, R3.reuse, 0x2 ;  /* 0x0000000203137836 */ /* 0x040fe40000000000 */
[----:B0-----:R-:W-:-:S05]  /*0860*/  IMAD.WIDE.U32 R14, R3, 0x4, R8 ;  /* 0x00000004030e7825 */ /* 0x001fca00078e0008 */
[----:B------:R0:W2:Y:S01]  /*0870*/  LDG.E R4, desc[UR8][R14.64] ;  /* 0x000000080e047981 */ /* 0x0000a2000c1e1900 */
[----:B------:R-:W-:-:S05]  /*0880*/  IMAD.WIDE.U32 R16, R17, 0x4, R8 ;  /* 0x0000000411107825 */ /* 0x000fca00078e0008 */
[----:B------:R-:W3:Y:S01]  /*0890*/  LDG.E R10, desc[UR8][R16.64] ;  /* 0x00000008100a7981 */ /* 0x000ee2000c1e1900 */
[----:B------:R-:W-:-:S04]  /*08a0*/  IMAD.WIDE.U32 R18, R19, 0x4, R8 ;  /* 0x0000000413127825 */ /* 0x000fc800078e0008 */
[C---:B------:R-:W-:Y:S01]  /*08b0*/  VIADD R13, R3.reuse, 0x3 ;  /* 0x00000003030d7836 */ /* 0x040fe20000000000 */
[----:B------:R-:W4:Y:S01]  /*08c0*/  LDG.E R11, desc[UR8][R18.64] ;  /* 0x00000008120b7981 */ /* 0x000f22000c1e1900 */
[----:B------:R-:W-:Y:S02]  /*08d0*/  IADD3 R21, PT, PT, R3, 0x4, RZ ;  /* 0x0000000403157810 */ /* 0x000fe40007ffe0ff */
[----:B------:R-:W-:-:S04]  /*08e0*/  IMAD.WIDE.U32 R12, R13, 0x4, R8 ;  /* 0x000000040d0c7825 */ /* 0x000fc800078e0008 */
[--C-:B------:R-:W-:Y:S02]  /*08f0*/  IMAD.WIDE.U32 R20, R21, 0x4, R8.reuse ;  /* 0x0000000415147825 */ /* 0x100fe400078e0008 */
[----:B------:R-:W5:Y:S02]  /*0900*/  LDG.E R12, desc[UR8][R12.64] ;  /* 0x000000080c0c7981 */ /* 0x000f64000c1e1900 */
[C---:B------:R-:W-:Y:S02]  /*0910*/  VIADD R23, R3.reuse, 0x5 ;  /* 0x0000000503177836 */ /* 0x040fe40000000000 */
[----:B------:R-:W5:Y:S01]  /*0920*/  LDG.E R20, desc[UR8][R20.64] ;  /* 0x0000000814147981 */ /* 0x000f62000c1e1900 */
[----:B0-----:R-:W-:Y:S02]  /*0930*/  VIADD R15, R3, 0x6 ;  /* 0x00000006030f7836 */ /* 0x001fe40000000000 */
[----:B------:R-:W-:Y:S01]  /*0940*/  IMAD.WIDE.U32 R22, R23, 0x4, R8 ;  /* 0x0000000417167825 */ /* 0x000fe200078e0008 */
[----:B------:R-:W-:-:S03]  /*0950*/  IADD3 R3, PT, PT, R3, 0x7, RZ ;  /* 0x0000000703037810 */ /* 0x000fc60007ffe0ff */
[--C-:B------:R-:W-:Y:S02]  /*0960*/  IMAD.WIDE.U32 R14, R15, 0x4, R8.reuse ;  /* 0x000000040f0e7825 */ /* 0x100fe400078e0008 */
[----:B------:R-:W5:Y:S02]  /*0970*/  LDG.E R22, desc[UR8][R22.64] ;  /* 0x0000000816167981 */ /* 0x000f64000c1e1900 */
[----:B------:R-:W-:Y:S02]  /*0980*/  IMAD.WIDE.U32 R8, R3, 0x4, R8 ;  /* 0x0000000403087825 */ /* 0x000fe400078e0008 */
[----:B------:R-:W5:Y:S04]  /*0990*/  LDG.E R14, desc[UR8][R14.64] ;  /* 0x000000080e0e7981 */ /* 0x000f68000c1e1900 */
[----:B------:R-:W5:Y:S01]  /*09a0*/  LDG.E R8, desc[UR8][R8.64] ;  /* 0x0000000808087981 */ /* 0x000f62000c1e1900 */
[----:B--2---:R-:W-:-:S04]  /*09b0*/  FSETP.GT.AND P2, PT, R4, R7, PT ;  /* 0x000000070400720b */ /* 0x004fc80003f44000 */
[----:B------:R-:W-:Y:S02]  /*09c0*/  FSEL R7, R4, R7, P2 ;  /* 0x0000000704077208 */ /* 0x000fe40001000000 */
[----:B------:R-:W-:Y:S02]  /*09d0*/  SEL R6, R5, R6, P2 ;  /* 0x0000000605067207 */ /* 0x000fe40001000000 */
[----:B---3--:R-:W-:-:S04]  /*09e0*/  FSETP.GT.AND P3, PT, R10, R7, PT ;  /* 0x000000070a00720b */ /* 0x008fc80003f64000 */
[----:B------:R-:W-:-:S04]  /*09f0*/  FSEL R10, R10, R7, P3 ;  /* 0x000000070a0a7208 */ /* 0x000fc80001800000 */
[----:B----4-:R-:W-:-:S04]  /*0a00*/  FSETP.GT.AND P4, PT, R11, R10, PT ;  /* 0x0000000a0b00720b */ /* 0x010fc80003f84000 */
[----:B------:R-:W-:Y:S01]  /*0a10*/  FSEL R11, R11, R10, P4 ;  /* 0x0000000a0b0b7208 */ /* 0x000fe20002000000 */
[----:B------:R-:W-:-:S03]  /*0a20*/  @P3 VIADD R6, R5, 0x1 ;  /* 0x0000000105063836 */ /* 0x000fc60000000000 */
[----:B-----5:R-:W-:-:S04]  /*0a30*/  FSETP.GT.AND P5, PT, R12, R11, PT ;  /* 0x0000000b0c00720b */ /* 0x020fc80003fa4000 */
[----:B------:R-:W-:Y:S01]  /*0a40*/  FSEL R11, R12, R11, P5 ;  /* 0x0000000b0c0b7208 */ /* 0x000fe20002800000 */
[----:B------:R-:W-:-:S03]  /*0a50*/  @P4 VIADD R6, R5, 0x2 ;  /* 0x0000000205064836 */ /* 0x000fc60000000000 */
[----:B------:R-:W-:-:S04]  /*0a60*/  FSETP.GT.AND P1, PT, R20, R11, PT ;  /* 0x0000000b1400720b */ /* 0x000fc80003f24000 */
[----:B------:R-:W-:Y:S02]  /*0a70*/  FSEL R11, R20, R11, P1 ;  /* 0x0000000b140b7208 */ /* 0x000fe40000800000 */
[----:B------:R-:W-:Y:S02]  /*0a80*/  @P5 IADD3 R6, PT, PT, R5, 0x3, RZ ;  /* 0x0000000305065810 */ /* 0x000fe40007ffe0ff */
[----:B------:R-:W-:-:S04]  /*0a90*/  FSETP.GT.AND P0, PT, R22, R11, PT ;  /* 0x0000000b1600720b */ /* 0x000fc80003f04000 */
[----:B------:R-:W-:Y:S01]  /*0aa0*/  FSEL R11, R22, R11, P0 ;  /* 0x0000000b160b7208 */ /* 0x000fe20000000000 */
[----:B------:R-:W-:-:S03]  /*0ab0*/  @P1 VIADD R6, R5, 0x4 ;  /* 0x0000000405061836 */ /* 0x000fc60000000000 */
[----:B------:R-:W-:-:S04]  /*0ac0*/  FSETP.GT.AND P2, PT, R14, R11, PT ;  /* 0x0000000b0e00720b */ /* 0x000fc80003f44000 */
[----:B------:R-:W-:Y:S01]  /*0ad0*/  FSEL R7, R14, R11, P2 ;  /* 0x0000000b0e077208 */ /* 0x000fe20001000000 */
[----:B------:R-:W-:-:S03]  /*0ae0*/  @P0 VIADD R6, R5, 0x5 ;  /* 0x0000000505060836 */ /* 0x000fc60000000000 */
[----:B------:R-:W-:-:S04]  /*0af0*/  FSETP.GT.AND P3, PT, R8, R7, PT ;  /* 0x000000070800720b */ /* 0x000fc80003f64000 */
[----:B------:R-:W-:Y:S02]  /*0b00*/  FSEL R7, R8, R7, P3 ;  /* 0x0000000708077208 */ /* 0x000fe40001800000 */
[----:B------:R-:W-:-:S07]  /*0b10*/  @P2 IADD3 R6, PT, PT, R5, 0x6, RZ ;  /* 0x0000000605062810 */ /* 0x000fce0007ffe0ff */
[C---:B------:R-:W-:Y:S02]  /*0b20*/  @P3 VIADD R6, R5.reuse, 0x7 ;  /* 0x0000000705063836 */ /* 0x040fe40000000000 */
[----:B------:R-:W-:-:S07]  /*0b30*/  VIADD R5, R5, 0x8 ;  /* 0x0000000805057836 */ /* 0x000fce0000000000 */
.L_x_3:
        /* <DEDUP_REMOVED lines=9> */
[----:B0-----:R-:W-:-:S04]  /*0bd0*/  IMAD.WIDE.U32 R10, R3, 0x4, R8 ;  /* 0x00000004030a7825 */ /* 0x001fc800078e0008 */
[--C-:B------:R-:W-:Y:S02]  /*0be0*/  IMAD.WIDE.U32 R12, R13, 0x4, R8.reuse ;  /* 0x000000040d0c7825 */ /* 0x100fe400078e0008 */
[----:B------:R-:W2:Y:S02]  /*0bf0*/  LDG.E R10, desc[UR8][R10.64] ;  /* 0x000000080a0a7981 */ /* 0x000ea4000c1e1900 */
[----:B------:R-:W-:Y:S02]  /*0c00*/  IMAD.WIDE.U32 R14, R15, 0x4, R8 ;  /* 0x000000040f0e7825 */ /* 0x000fe400078e0008 */
[----:B------:R-:W3:Y:S01]  /*0c10*/  LDG.E R12, desc[UR8][R12.64] ;  /* 0x000000080c0c7981 */ /* 0x000ee2000c1e1900 */
[----:B------:R-:W-:-:S03]  /*0c20*/  IADD3 R3, PT, PT, R3, 0x3, RZ ;  /* 0x0000000303037810 */ /* 0x000fc60007ffe0ff */
[----:B------:R-:W4:Y:S02]  /*0c30*/  LDG.E R14, desc[UR8][R14.64] ;  /* 0x000000080e0e7981 */ /* 0x000f24000c1e1900 */
[----:B------:R-:W-:-:S06]  /*0c40*/  IMAD.WIDE.U32 R8, R3, 0x4, R8 ;  /* 0x0000000403087825 */ /* 0x000fcc00078e0008 */
        /* <DEDUP_REMOVED lines=11> */
[----:B------:R-:W-:-:S08]  /*0d00*/  @P2 VIADD R6, R5, 0x2 ;  /* 0x0000000205062836 */ /* 0x000fd00000000000 */
[C---:B------:R-:W-:Y:S01]  /*0d10*/  @P3 IADD3 R6, PT, PT, R5.reuse, 0x3, RZ ;  /* 0x0000000305063810 */ /* 0x040fe20007ffe0ff */
[----:B------:R-:W-:-:S07]  /*0d20*/  VIADD R5, R5, 0x4 ;  /* 0x0000000405057836 */ /* 0x000fce0000000000 */
.L_x_4:
[----:B------:R-:W-:Y:S05]  /*0d30*/  BRA.U !UP1, `(.L_x_0) ;  /* 0x0000000109347547 */ /* 0x000fea000b800000 */
[----:B------:R-:W0:Y:S01]  /*0d40*/  LDC.64 R8, c[0x0][0x388] ;  /* 0x0000e200ff087b82 */ /* 0x000e220000000a00 */
[----:B------:R-:W-:Y:S01]  /*0d50*/  IMAD.IADD R11, R2, 0x1, R5 ;  /* 0x00000001020b7824 */ /* 0x000fe200078e0205 */
[----:B------:R-:W-:-:S12]  /*0d60*/  UIADD3 UR4, UPT, UPT, -UR4, URZ, URZ ;  /* 0x000000ff04047290 */ /* 0x000fd8000fffe1ff */
.L_x_5:
[----:B0-----:R-:W-:-:S06]  /*0d70*/  IMAD.WIDE.U32 R2, R11, 0x4, R8 ;  /* 0x000000040b027825 */ /* 0x001fcc00078e0008 */
[----:B------:R-:W2:Y:S01]  /*0d80*/  LDG.E R2, desc[UR8][R2.64] ;  /* 0x0000000802027981 */ /* 0x000ea2000c1e1900 */
[----:B------:R-:W-:Y:S01]  /*0d90*/  UIADD3 UR4, UPT, UPT, UR4, 0x1, URZ ;  /* 0x0000000104047890 */ /* 0x000fe2000fffe0ff */
[----:B------:R-:W-:-:S03]  /*0da0*/  IADD3 R11, PT, PT, R11, 0x1, RZ ;  /* 0x000000010b0b7810 */ /* 0x000fc60007ffe0ff */
[----:B------:R-:W-:Y:S01]  /*0db0*/  UISETP.NE.AND UP0, UPT, UR4, URZ, UPT ;  /* 0x000000ff0400728c */ /* 0x000fe2000bf05270 */
[----:B--2---:R-:W-:-:S04]  /*0dc0*/  FSETP.GT.AND P0, PT, R2, R7, PT ;  /* 0x000000070200720b */ /* 0x004fc80003f04000 */
[C---:B------:R-:W-:Y:S01]  /*0dd0*/  SEL R6, R5.reuse, R6, P0 ;  /* 0x0000000605067207 */ /* 0x040fe20000000000 */
[----:B------:R-:W-:Y:S01]  /*0de0*/  VIADD R5, R5, 0x1 ;  /* 0x0000000105057836 */ /* 0x000fe20000000000 */
[----:B------:R-:W-:Y:S02]  /*0df0*/  FSEL R7, R2, R7, P0 ;  /* 0x0000000702077208 */ /* 0x000fe40000000000 */
[----:B------:R-:W-:Y:S05]  /*0e00*/  BRA.U UP0, `(.L_x_5) ;  /* 0xfffffffd00d87547 */ /* 0x000fea000b83ffff */
.L_x_0:
[----:B------:R-:W0:Y:S02]  /*0e10*/  LDC.64 R2, c[0x0][0x380] ;  /* 0x0000e000ff027b82 */ /* 0x000e240000000a00 */
[----:B0-----:R-:W-:-:S05]  /*0e20*/  IMAD.WIDE.U32 R2, R0, 0x4, R2 ;  /* 0x0000000400027825 */ /* 0x001fca00078e0002 */
[----:B------:R-:W-:Y:S01]  /*0e30*/  STG.E desc[UR8][R2.64], R6 ;  /* 0x0000000602007986 */ /* 0x000fe2000c101908 */
[----:B------:R-:W-:Y:S05]  /*0e40*/  EXIT ;  /* 0x000000000000794d */ /* 0x000fea0003800000 */
.L_x_6:
[----:B------:R-:W-:-:S00]  /*0e50*/  BRA `(.L_x_6) ;  /* 0xfffffffc00fc7947 */ /* 0x000fc0000383ffff */
[----:B------:R-:W-:-:S00]  /*0e60*/  NOP ;  /* 0x0000000000007918 */ /* 0x000fc00000000000 */
        /* <DEDUP_REMOVED lines=9> */
.L_x_7:


//--------------------- .nv.shared.reserved.0     --------------------------
	.section	.nv.shared.reserved.0,"aw",@nobits
	.weak		__nv_reservedSMEM_offset_0_alias
	.size		__nv_reservedSMEM_offset_0_alias, 0, 64
	.other		__nv_reservedSMEM_offset_0_alias,@"STO_CUDA_RESERVED_SHARED STV_DEFAULT"
__nv_reservedSMEM_offset_0_alias:
	.zero		0
	.zero		64


//--------------------- .nv.constant0._Z13Kernel_ArgmaxPiPfii --------------------------
	.section	.nv.constant0._Z13Kernel_ArgmaxPiPfii,"a",@progbits
	.sectionflags	@""
	.align	4
.nv.constant0._Z13Kernel_ArgmaxPiPfii:
	.zero		920


//--------------------- SYMBOLS --------------------------

	.type		.nv.reservedSmem.offset0,@object
	.size		.nv.reservedSmem.offset0,0x4
